//
// Generated by NVIDIA NVVM Compiler
//
// Compiler Build ID: CL-36424714
// Cuda compilation tools, release 13.0, V13.0.88
// Based on NVVM 20.0.0
//

.version 9.0
.target sm_100
.address_size 64

	// .globl	_Z14bubble_sortGPUPii

.visible .entry _Z14bubble_sortGPUPii(
	.param .u64 .ptr .align 1 _Z14bubble_sortGPUPii_param_0,
	.param .u32 _Z14bubble_sortGPUPii_param_1
)
{
	.reg .pred 	%p<16>;
	.reg .b32 	%r<35>;
	.reg .b64 	%rd<7>;

	ld.param.u64 	%rd4, [_Z14bubble_sortGPUPii_param_0];
	ld.param.u32 	%r26, [_Z14bubble_sortGPUPii_param_1];
	cvta.to.global.u64 	%rd1, %rd4;
	setp.lt.s32 	%p1, %r26, 1;
	@%p1 bra 	$L__BB0_22;
	mov.u32 	%r28, %tid.x;
	shl.b32 	%r1, %r28, 1;
	and.b32  	%r2, %r26, 3;
	setp.lt.u32 	%p2, %r26, 4;
	mov.b32 	%r34, 0;
	@%p2 bra 	$L__BB0_16;
	and.b32  	%r34, %r26, 2147483644;
	add.s32 	%r4, %r1, 1;
	mul.wide.u32 	%rd5, %r1, 4;
	add.s64 	%rd2, %rd1, %rd5;
	add.s32 	%r5, %r1, 2;
	neg.s32 	%r31, %r34;
$L__BB0_3:
	setp.ge.u32 	%p3, %r4, %r26;
	@%p3 bra 	$L__BB0_6;
	ld.global.u32 	%r8, [%rd2];
	ld.global.u32 	%r9, [%rd2+4];
	setp.le.s32 	%p4, %r8, %r9;
	@%p4 bra 	$L__BB0_6;
	st.global.u32 	[%rd2], %r9;
	st.global.u32 	[%rd2+4], %r8;
$L__BB0_6:
	setp.ge.u32 	%p5, %r5, %r26;
	bar.sync 	0;
	@%p5 bra 	$L__BB0_9;
	ld.global.u32 	%r10, [%rd2+4];
	ld.global.u32 	%r11, [%rd2+8];
	setp.le.s32 	%p6, %r10, %r11;
	@%p6 bra 	$L__BB0_9;
	st.global.u32 	[%rd2+4], %r11;
	st.global.u32 	[%rd2+8], %r10;
$L__BB0_9:
	setp.ge.u32 	%p7, %r4, %r26;
	bar.sync 	0;
	@%p7 bra 	$L__BB0_12;
	ld.global.u32 	%r12, [%rd2];
	ld.global.u32 	%r13, [%rd2+4];
	setp.le.s32 	%p8, %r12, %r13;
	@%p8 bra 	$L__BB0_12;
	st.global.u32 	[%rd2], %r13;
	st.global.u32 	[%rd2+4], %r12;
$L__BB0_12:
	setp.ge.u32 	%p9, %r5, %r26;
	bar.sync 	0;
	@%p9 bra 	$L__BB0_15;
	ld.global.u32 	%r14, [%rd2+4];
	ld.global.u32 	%r15, [%rd2+8];
	setp.le.s32 	%p10, %r14, %r15;
	@%p10 bra 	$L__BB0_15;
	st.global.u32 	[%rd2+4], %r15;
	st.global.u32 	[%rd2+8], %r14;
$L__BB0_15:
	bar.sync 	0;
	add.s32 	%r31, %r31, 4;
	setp.ne.s32 	%p11, %r31, 0;
	@%p11 bra 	$L__BB0_3;
$L__BB0_16:
	setp.eq.s32 	%p12, %r2, 0;
	@%p12 bra 	$L__BB0_22;
	neg.s32 	%r33, %r2;
$L__BB0_18:
	.pragma "nounroll";
	and.b32  	%r29, %r34, 1;
	add.s32 	%r21, %r29, %r1;
	add.s32 	%r30, %r21, 1;
	setp.ge.s32 	%p13, %r30, %r26;
	@%p13 bra 	$L__BB0_21;
	mul.wide.u32 	%rd6, %r21, 4;
	add.s64 	%rd3, %rd1, %rd6;
	ld.global.u32 	%r22, [%rd3];
	ld.global.u32 	%r23, [%rd3+4];
	setp.le.s32 	%p14, %r22, %r23;
	@%p14 bra 	$L__BB0_21;
	st.global.u32 	[%rd3], %r23;
	st.global.u32 	[%rd3+4], %r22;
$L__BB0_21:
	bar.sync 	0;
	add.s32 	%r34, %r34, 1;
	add.s32 	%r33, %r33, 1;
	setp.ne.s32 	%p15, %r33, 0;
	@%p15 bra 	$L__BB0_18;
$L__BB0_22:
	ret;

}


// ===== COMPILED SASS (sm_100) =====

	.target	sm_100

	.elftype	@"ET_EXEC"


//--------------------- .note.nv.tkinfo           --------------------------
	.section	.note.nv.tkinfo,"",@"SHT_NOTE"
	.sectionflags	@"SHF_NOTE_NV_TKINFO"
	.tkinfo
        /*0018*/ 	.word	0x00000002
        /*0030*/ 	.string	""
        /*0030*/ 	.string	"ptxas"
        /*0030*/ 	.string	"Cuda compilation tools, release 13.0, V13.0.88"
        /*0030*/ 	.string	"Build cuda_13.0.r13.0/compiler.36424714_0"
        /*0030*/ 	.string	"-arch sm_100 -m 64 "



//--------------------- .note.nv.cuinfo           --------------------------
	.section	.note.nv.cuinfo,"",@"SHT_NOTE"
	.sectionflags	@"SHF_NOTE_NV_CUINFO"
        /*0018*/ 	.short	0x0002
        /*001a*/ 	.short	0x0064
        /*001c*/ 	.short	0x0082
	.zero		2


//--------------------- .nv.info                  --------------------------
	.section	.nv.info,"",@"SHT_CUDA_INFO"
	.align	4


	//----- nvinfo : EIATTR_REGCOUNT
	.align		4
        /*0000*/ 	.byte	0x04, 0x2f
        /*0002*/ 	.short	(.L_1 - .L_0)
	.align		4
.L_0:
        /*0004*/ 	.word	index@(_Z14bubble_sortGPUPii)
        /*0008*/ 	.word	0x0000000d


	//----- nvinfo : EIATTR_FRAME_SIZE
	.align		4
.L_1:
        /*000c*/ 	.byte	0x04, 0x11
        /*000e*/ 	.short	(.L_3 - .L_2)
	.align		4
.L_2:
        /*0010*/ 	.word	index@(_Z14bubble_sortGPUPii)
        /*0014*/ 	.word	0x00000000


	//----- nvinfo : EIATTR_MIN_STACK_SIZE
	.align		4
.L_3:
        /*0018*/ 	.byte	0x04, 0x12
        /*001a*/ 	.short	(.L_5 - .L_4)
	.align		4
.L_4:
        /*001c*/ 	.word	index@(_Z14bubble_sortGPUPii)
        /*0020*/ 	.word	0x00000000
.L_5:


//--------------------- .nv.compat                --------------------------
	.section	.nv.compat,"",@"SHT_CUDA_COMPAT_INFO"
	.align	4
        /*0000*/ 	.byte	0x02, 0x09, 0x00, 0x00, 0x02, 0x02, 0x01, 0x00, 0x02, 0x05, 0x05, 0x00, 0x03, 0x07, 0x01, 0x01
        /*0010*/ 	.byte	0x02, 0x03, 0x00, 0x00, 0x02, 0x06, 0x01, 0x00, 0x04, 0x0b, 0x08, 0x00, 0x09, 0x00, 0x00, 0x00
        /*0020*/ 	.byte	0x00, 0x00, 0x00, 0x00


//--------------------- .nv.info._Z14bubble_sortGPUPii --------------------------
	.section	.nv.info._Z14bubble_sortGPUPii,"",@"SHT_CUDA_INFO"
	.sectionflags	@""
	.align	4


	//----- nvinfo : EIATTR_CUDA_API_VERSION
	.align		4
        /*0000*/ 	.byte	0x04, 0x37
        /*0002*/ 	.short	(.L_7 - .L_6)
.L_6:
        /*0004*/ 	.word	0x00000082


	//----- nvinfo : EIATTR_KPARAM_INFO
	.align		4
.L_7:
        /*0008*/ 	.byte	0x04, 0x17
        /*000a*/ 	.short	(.L_9 - .L_8)
.L_8:
        /*000c*/ 	.word	0x00000000
        /*0010*/ 	.short	0x0001
        /*0012*/ 	.short	0x0008
        /*0014*/ 	.byte	0x00, 0xf0, 0x11, 0x00


	//----- nvinfo : EIATTR_KPARAM_INFO
	.align		4
.L_9:
        /*0018*/ 	.byte	0x04, 0x17
        /*001a*/ 	.short	(.L_11 - .L_10)
.L_10:
        /*001c*/ 	.word	0x00000000
        /*0020*/ 	.short	0x0000
        /*0022*/ 	.short	0x0000
        /*0024*/ 	.byte	0x00, 0xf5, 0x21, 0x00


	//----- nvinfo : EIATTR_SPARSE_MMA_MASK
	.align		4
.L_11:
        /*0028*/ 	.byte	0x03, 0x50
        /*002a*/ 	.short	0x0000


	//----- nvinfo : EIATTR_MAXREG_COUNT
	.align		4
        /*002c*/ 	.byte	0x03, 0x1b
        /*002e*/ 	.short	0x00ff


	//----- nvinfo : EIATTR_NUM_BARRIERS
	.align		4
        /*0030*/ 	.byte	0x02, 0x4c
        /*0032*/ 	.byte	0x01
	.zero		1


	//----- nvinfo : EIATTR_MERCURY_ISA_VERSION
	.align		4
        /*0034*/ 	.byte	0x03, 0x5f
        /*0036*/ 	.short	0x0101


	//----- nvinfo : EIATTR_VRC_CTA_INIT_COUNT
	.align		4
        /*0038*/ 	.byte	0x02, 0x4a
	.zero		1
	.zero		1


	//----- nvinfo : EIATTR_EXIT_INSTR_OFFSETS
	.align		4
        /*003c*/ 	.byte	0x04, 0x1c
        /*003e*/ 	.short	(.L_13 - .L_12)


	//   ....[0]....
.L_12:
        /*0040*/ 	.word	0x00000030


	//   ....[1]....
        /*0044*/ 	.word	0x000003d0


	//   ....[2]....
        /*0048*/ 	.word	0x00000530


	//----- nvinfo : EIATTR_CRS_STACK_SIZE
	.align		4
.L_13:
        /*004c*/ 	.byte	0x04, 0x1e
        /*004e*/ 	.short	(.L_15 - .L_14)
.L_14:
        /*0050*/ 	.word	0x00000000


	//----- nvinfo : EIATTR_CBANK_PARAM_SIZE
	.align		4
.L_15:
        /*0054*/ 	.byte	0x03, 0x19
        /*0056*/ 	.short	0x000c


	//----- nvinfo : EIATTR_PARAM_CBANK
	.align		4
        /*0058*/ 	.byte	0x04, 0x0a
        /*005a*/ 	.short	(.L_17 - .L_16)
	.align		4
.L_16:
        /*005c*/ 	.word	index@(.nv.constant0._Z14bubble_sortGPUPii)
        /*0060*/ 	.short	0x0380
        /*0062*/ 	.short	0x000c


	//----- nvinfo : EIATTR_SW_WAR
	.align		4
.L_17:
        /*0064*/ 	.byte	0x04, 0x36
        /*0066*/ 	.short	(.L_19 - .L_18)
.L_18:
        /*0068*/ 	.word	0x00000008
.L_19:


//--------------------- .nv.callgraph             --------------------------
	.section	.nv.callgraph,"",@"SHT_CUDA_CALLGRAPH"
	.align	4
	.sectionentsize	8
	.align		4
        /*0000*/ 	.word	0x00000000
	.align		4
        /*0004*/ 	.word	0xffffffff
	.align		4
        /*0008*/ 	.word	0x00000000
	.align		4
        /*000c*/ 	.word	0xfffffffe
	.align		4
        /*0010*/ 	.word	0x00000000
	.align		4
        /*0014*/ 	.word	0xfffffffd
	.align		4
        /*0018*/ 	.word	0x00000000
	.align		4
        /*001c*/ 	.word	0xfffffffc


//--------------------- .text._Z14bubble_sortGPUPii --------------------------
	.section	.text._Z14bubble_sortGPUPii,"ax",@progbits
	.align	128
        .global         _Z14bubble_sortGPUPii
        .type           _Z14bubble_sortGPUPii,@function
        .size           _Z14bubble_sortGPUPii,(.L_x_14 - _Z14bubble_sortGPUPii)
        .other          _Z14bubble_sortGPUPii,@"STO_CUDA_ENTRY STV_DEFAULT"
_Z14bubble_sortGPUPii:
.text._Z14bubble_sortGPUPii:
[----:B------:R-:W-:Y:S08]  /*0000*/  LDC R1, c[0x0][0x37c] ;  /* 0x0000df00ff017b82 */ /* 0x000ff00000000800 */
[----:B------:R-:W0:Y:S02]  /*0010*/  LDC R5, c[0x0][0x388] ;  /* 0x0000e200ff057b82 */ /* 0x000e240000000800 */
[----:B0-----:R-:W-:-:S13]  /*0020*/  ISETP.GE.AND P0, PT, R5, 0x1, PT ;  /* 0x000000010500780c */ /* 0x001fda0003f06270 */
[----:B------:R-:W-:Y:S05]  /*0030*/  @!P0 EXIT ;  /* 0x000000000000894d */ /* 0x000fea0003800000 */
[----:B------:R-:W0:Y:S01]  /*0040*/  S2R R7, SR_TID.X ;  /* 0x0000000000077919 */ /* 0x000e220000002100 */
[C---:B------:R-:W-:Y:S01]  /*0050*/  ISETP.GE.U32.AND P0, PT, R5.reuse, 0x4, PT ;  /* 0x000000040500780c */ /* 0x040fe20003f06070 */
[----:B------:R-:W1:Y:S01]  /*0060*/  LDCU.64 UR4, c[0x0][0x358] ;  /* 0x00006b00ff0477ac */ /* 0x000e620008000a00 */
[----:B------:R-:W-:Y:S01]  /*0070*/  LOP3.LUT R6, R5, 0x3, RZ, 0xc0, !PT ;  /* 0x0000000305067812 */ /* 0x000fe200078ec0ff */
[----:B------:R-:W-:Y:S02]  /*0080*/  IMAD.MOV.U32 R0, RZ, RZ, RZ ;  /* 0x000000ffff007224 */ /* 0x000fe400078e00ff */
[----:B0-----:R-:W-:-:S08]  /*0090*/  IMAD.SHL.U32 R7, R7, 0x2, RZ ;  /* 0x0000000207077824 */ /* 0x001fd000078e00ff */
[----:B-1----:R-:W-:Y:S05]  /*00a0*/  @!P0 BRA `(.L_x_0) ;  /* 0x0000000000c48947 */ /* 0x002fea0003800000 */
[----:B------:R-:W0:Y:S01]  /*00b0*/  LDC.64 R2, c[0x0][0x380] ;  /* 0x0000e000ff027b82 */ /* 0x000e220000000a00 */
[----:B------:R-:W-:Y:S01]  /*00c0*/  VIADD R4, R7, 0x1 ;  /* 0x0000000107047836 */ /* 0x000fe20000000000 */
[----:B------:R-:W-:Y:S01]  /*00d0*/  LOP3.LUT R0, R5, 0x7ffffffc, RZ, 0xc0, !PT ;  /* 0x7ffffffc05007812 */ /* 0x000fe200078ec0ff */
[C---:B------:R-:W-:Y:S01]  /*00e0*/  VIADD R9, R7.reuse, 0x2 ;  /* 0x0000000207097836 */ /* 0x040fe20000000000 */
[----:B------:R-:W1:Y:S02]  /*00f0*/  LDCU UR6, c[0x0][0x388] ;  /* 0x00007100ff0677ac */ /* 0x000e640008000800 */
[----:B------:R-:W-:Y:S01]  /*0100*/  ISETP.GE.U32.AND P1, PT, R4, R5, PT ;  /* 0x000000050400720c */ /* 0x000fe20003f26070 */
[----:B------:R-:W-:Y:S02]  /*0110*/  IMAD.MOV R10, RZ, RZ, -R0 ;  /* 0x000000ffff0a7224 */ /* 0x000fe400078e0a00 */
[----:B01----:R-:W-:-:S10]  /*0120*/  IMAD.WIDE.U32 R2, R7, 0x4, R2 ;  /* 0x0000000407027825 */ /* 0x003fd400078e0002 */
.L_x_9:
[----:B------:R-:W-:Y:S01]  /*0130*/  BSSY.RECONVERGENT B0, `(.L_x_1) ;  /* 0x0000008000007945 */ /* 0x000fe20003800200 */
[----:B------:R-:W-:-:S03]  /*0140*/  ISETP.GE.U32.AND P0, PT, R9, UR6, PT ;  /* 0x0000000609007c0c */ /* 0x000fc6000bf06070 */
[----:B0123--:R-:W-:Y:S10]  /*0150*/  @P1 BRA `(.L_x_2) ;  /* 0x0000000000141947 */ /* 0x00fff40003800000 */
[----:B------:R-:W2:Y:S04]  /*0160*/  LDG.E R5, desc[UR4][R2.64] ;  /* 0x0000000402057981 */ /* 0x000ea8000c1e1900 */
[----:B------:R-:W2:Y:S02]  /*0170*/  LDG.E R8, desc[UR4][R2.64+0x4] ;  /* 0x0000040402087981 */ /* 0x000ea4000c1e1900 */
[----:B--2---:R-:W-:-:S13]  /*0180*/  ISETP.GT.AND P1, PT, R5, R8, PT ;  /* 0x000000080500720c */ /* 0x004fda0003f24270 */
[----:B------:R0:W-:Y:S04]  /*0190*/  @P1 STG.E desc[UR4][R2.64], R8 ;  /* 0x0000000802001986 */ /* 0x0001e8000c101904 */
[----:B------:R0:W-:Y:S02]  /*01a0*/  @P1 STG.E desc[UR4][R2.64+0x4], R5 ;  /* 0x0000040502001986 */ /* 0x0001e4000c101904 */
.L_x_2:
[----:B------:R-:W-:Y:S05]  /*01b0*/  BSYNC.RECONVERGENT B0 ;  /* 0x0000000000007941 */ /* 0x000fea0003800200 */
.L_x_1:
[----:B------:R-:W-:Y:S01]  /*01c0*/  BAR.SYNC.DEFER_BLOCKING 0x0 ;  /* 0x0000000000007b1d */ /* 0x000fe20000010000 */
[----:B------:R-:W-:-:S05]  /*01d0*/  ISETP.GE.U32.AND P1, PT, R4, UR6, PT ;  /* 0x0000000604007c0c */ /* 0x000fca000bf26070 */
[----:B------:R-:W-:Y:S04]  /*01e0*/  BSSY.RECONVERGENT B0, `(.L_x_3) ;  /* 0x0000007000007945 */ /* 0x000fe80003800200 */
[----:B------:R-:W-:Y:S05]  /*01f0*/  @P0 BRA `(.L_x_4) ;  /* 0x0000000000140947 */ /* 0x000fea0003800000 */
[----:B0-----:R-:W2:Y:S04]  /*0200*/  LDG.E R5, desc[UR4][R2.64+0x4] ;  /* 0x0000040402057981 */ /* 0x001ea8000c1e1900 */
[----:B------:R-:W2:Y:S02]  /*0210*/  LDG.E R8, desc[UR4][R2.64+0x8] ;  /* 0x0000080402087981 */ /* 0x000ea4000c1e1900 */
[----:B--2---:R-:W-:-:S13]  /*0220*/  ISETP.GT.AND P2, PT, R5, R8, PT ;  /* 0x000000080500720c */ /* 0x004fda0003f44270 */
[----:B------:R1:W-:Y:S04]  /*0230*/  @P2 STG.E desc[UR4][R2.64+0x4], R8 ;  /* 0x0000040802002986 */ /* 0x0003e8000c101904 */
[----:B------:R1:W-:Y:S02]  /*0240*/  @P2 STG.E desc[UR4][R2.64+0x8], R5 ;  /* 0x0000080502002986 */ /* 0x0003e4000c101904 */
.L_x_4:
[----:B------:R-:W-:Y:S05]  /*0250*/  BSYNC.RECONVERGENT B0 ;  /* 0x0000000000007941 */ /* 0x000fea0003800200 */
.L_x_3:
[----:B------:R-:W-:Y:S06]  /*0260*/  BAR.SYNC.DEFER_BLOCKING 0x0 ;  /* 0x0000000000007b1d */ /* 0x000fec0000010000 */
[----:B------:R-:W-:Y:S04]  /*0270*/  BSSY.RECONVERGENT B0, `(.L_x_5) ;  /* 0x0000007000007945 */ /* 0x000fe80003800200 */
[----:B------:R-:W-:Y:S05]  /*0280*/  @P1 BRA `(.L_x_6) ;  /* 0x0000000000141947 */ /* 0x000fea0003800000 */
[----:B01----:R-:W2:Y:S04]  /*0290*/  LDG.E R5, desc[UR4][R2.64] ;  /* 0x0000000402057981 */ /* 0x003ea8000c1e1900 */
[----:B------:R-:W2:Y:S02]  /*02a0*/  LDG.E R8, desc[UR4][R2.64+0x4] ;  /* 0x0000040402087981 */ /* 0x000ea4000c1e1900 */
[----:B--2---:R-:W-:-:S13]  /*02b0*/  ISETP.GT.AND P2, PT, R5, R8, PT ;  /* 0x000000080500720c */ /* 0x004fda0003f44270 */
[----:B------:R2:W-:Y:S04]  /*02c0*/  @P2 STG.E desc[UR4][R2.64], R8 ;  /* 0x0000000802002986 */ /* 0x0005e8000c101904 */
[----:B------:R2:W-:Y:S02]  /*02d0*/  @P2 STG.E desc[UR4][R2.64+0x4], R5 ;  /* 0x0000040502002986 */ /* 0x0005e4000c101904 */
.L_x_6:
[----:B------:R-:W-:Y:S05]  /*02e0*/  BSYNC.RECONVERGENT B0 ;  /* 0x0000000000007941 */ /* 0x000fea0003800200 */
.L_x_5:
[----:B------:R-:W-:Y:S01]  /*02f0*/  VIADD R10, R10, 0x4 ;  /* 0x000000040a0a7836 */ /* 0x000fe20000000000 */
[----:B------:R-:W-:Y:S04]  /*0300*/  BAR.SYNC.DEFER_BLOCKING 0x0 ;  /* 0x0000000000007b1d */ /* 0x000fe80000010000 */
[----:B------:R-:W-:Y:S02]  /*0310*/  ISETP.NE.AND P2, PT, R10, RZ, PT ;  /* 0x000000ff0a00720c */ /* 0x000fe40003f45270 */
[----:B------:R-:W-:Y:S04]  /*0320*/  BSSY.RECONVERGENT B0, `(.L_x_7) ;  /* 0x0000007000007945 */ /* 0x000fe80003800200 */
[----:B------:R-:W-:Y:S07]  /*0330*/  @P0 BRA `(.L_x_8) ;  /* 0x0000000000140947 */ /* 0x000fee0003800000 */
[----:B012---:R-:W2:Y:S04]  /*0340*/  LDG.E R5, desc[UR4][R2.64+0x4] ;  /* 0x0000040402057981 */ /* 0x007ea8000c1e1900 */
[----:B------:R-:W2:Y:S02]  /*0350*/  LDG.E R8, desc[UR4][R2.64+0x8] ;  /* 0x0000080402087981 */ /* 0x000ea4000c1e1900 */
[----:B--2---:R-:W-:-:S13]  /*0360*/  ISETP.GT.AND P0, PT, R5, R8, PT ;  /* 0x000000080500720c */ /* 0x004fda0003f04270 */
[----:B------:R3:W-:Y:S04]  /*0370*/  @P0 STG.E desc[UR4][R2.64+0x4], R8 ;  /* 0x0000040802000986 */ /* 0x0007e8000c101904 */
[----:B------:R3:W-:Y:S02]  /*0380*/  @P0 STG.E desc[UR4][R2.64+0x8], R5 ;  /* 0x0000080502000986 */ /* 0x0007e4000c101904 */
.L_x_8:
[----:B------:R-:W-:Y:S05]  /*0390*/  BSYNC.RECONVERGENT B0 ;  /* 0x0000000000007941 */ /* 0x000fea0003800200 */
.L_x_7:
[----:B------:R-:W-:Y:S06]  /*03a0*/  BAR.SYNC.DEFER_BLOCKING 0x0 ;  /* 0x0000000000007b1d */ /* 0x000fec0000010000 */
[----:B------:R-:W-:Y:S05]  /*03b0*/  @P2 BRA `(.L_x_9) ;  /* 0xfffffffc005c2947 */ /* 0x000fea000383ffff */
.L_x_0:
[----:B------:R-:W-:-:S13]  /*03c0*/  ISETP.NE.AND P0, PT, R6, RZ, PT ;  /* 0x000000ff0600720c */ /* 0x000fda0003f05270 */
[----:B------:R-:W-:Y:S05]  /*03d0*/  @!P0 EXIT ;  /* 0x000000000000894d */ /* 0x000fea0003800000 */
[----:B0123--:R-:W0:Y:S01]  /*03e0*/  LDC.64 R4, c[0x0][0x380] ;  /* 0x0000e000ff047b82 */ /* 0x00fe220000000a00 */
[----:B------:R-:W-:Y:S01]  /*03f0*/  IMAD.MOV R6, RZ, RZ, -R6 ;  /* 0x000000ffff067224 */ /* 0x000fe200078e0a06 */
[----:B------:R-:W1:Y:S06]  /*0400*/  LDCU UR6, c[0x0][0x388] ;  /* 0x00007100ff0677ac */ /* 0x000e6c0008000800 */
.L_x_12:
[----:B-1----:R-:W-:Y:S01]  /*0410*/  LOP3.LUT R2, R0, 0x1, RZ, 0xc0, !PT ;  /* 0x0000000100027812 */ /* 0x002fe200078ec0ff */
[----:B------:R-:W-:Y:S04]  /*0420*/  BSSY.RECONVERGENT B0, `(.L_x_10) ;  /* 0x000000b000007945 */ /* 0x000fe80003800200 */
[----:B------:R-:W-:-:S04]  /*0430*/  IMAD.IADD R3, R7, 0x1, R2 ;  /* 0x0000000107037824 */ /* 0x000fc800078e0202 */
[----:B------:R-:W-:-:S05]  /*0440*/  VIADD R2, R3, 0x1 ;  /* 0x0000000103027836 */ /* 0x000fca0000000000 */
[----:B-1----:R-:W-:-:S13]  /*0450*/  ISETP.GE.AND P0, PT, R2, UR6, PT ;  /* 0x0000000602007c0c */ /* 0x002fda000bf06270 */
[----:B------:R-:W-:Y:S05]  /*0460*/  @P0 BRA `(.L_x_11) ;  /* 0x0000000000180947 */ /* 0x000fea0003800000 */
[----:B0-----:R-:W-:-:S05]  /*0470*/  IMAD.WIDE.U32 R2, R3, 0x4, R4 ;  /* 0x0000000403027825 */ /* 0x001fca00078e0004 */
[----:B------:R-:W2:Y:S04]  /*0480*/  LDG.E R9, desc[UR4][R2.64] ;  /* 0x0000000402097981 */ /* 0x000ea8000c1e1900 */
[----:B------:R-:W2:Y:S02]  /*0490*/  LDG.E R8, desc[UR4][R2.64+0x4] ;  /* 0x0000040402087981 */ /* 0x000ea4000c1e1900 */
[----:B--2---:R-:W-:-:S13]  /*04a0*/  ISETP.GT.AND P0, PT, R9, R8, PT ;  /* 0x000000080900720c */ /* 0x004fda0003f04270 */
[----:B------:R1:W-:Y:S04]  /*04b0*/  @P0 STG.E desc[UR4][R2.64], R8 ;  /* 0x0000000802000986 */ /* 0x0003e8000c101904 */
[----:B------:R1:W-:Y:S02]  /*04c0*/  @P0 STG.E desc[UR4][R2.64+0x4], R9 ;  /* 0x0000040902000986 */ /* 0x0003e4000c101904 */
.L_x_11:
[----:B------:R-:W-:Y:S05]  /*04d0*/  BSYNC.RECONVERGENT B0 ;  /* 0x0000000000007941 */ /* 0x000fea0003800200 */
.L_x_10:
[----:B------:R-:W-:Y:S01]  /*04e0*/  VIADD R6, R6, 0x1 ;  /* 0x0000000106067836 */ /* 0x000fe20000000000 */
[----:B------:R-:W-:Y:S01]  /*04f0*/  BAR.SYNC.DEFER_BLOCKING 0x0 ;  /* 0x0000000000007b1d */ /* 0x000fe20000010000 */
[----:B------:R-:W-:-:S03]  /*0500*/  VIADD R0, R0, 0x1 ;  /* 0x0000000100007836 */ /* 0x000fc60000000000 */
[----:B------:R-:W-:-:S13]  /*0510*/  ISETP.NE.AND P0, PT, R6, RZ, PT ;  /* 0x000000ff0600720c */ /* 0x000fda0003f05270 */
[----:B------:R-:W-:Y:S05]  /*0520*/  @P0 BRA `(.L_x_12) ;  /* 0xfffffffc00b80947 */ /* 0x000fea000383ffff */
[----:B------:R-:W-:Y:S05]  /*0530*/  EXIT ;  /* 0x000000000000794d */ /* 0x000fea0003800000 */
.L_x_13:
[----:B------:R-:W-:-:S00]  /*0540*/  BRA `(.L_x_13) ;  /* 0xfffffffc00fc7947 */ /* 0x000fc0000383ffff */
[----:B------:R-:W-:-:S00]  /*0550*/  NOP ;  /* 0x0000000000007918 */ /* 0x000fc00000000000 */
        /* <DEDUP_REMOVED lines=10> */
.L_x_14:


//--------------------- .nv.shared.reserved.0     --------------------------
	.section	.nv.shared.reserved.0,"aw",@nobits
	.weak		__nv_reservedSMEM_offset_0_alias
	.size		__nv_reservedSMEM_offset_0_alias, 0, 64
	.other		__nv_reservedSMEM_offset_0_alias,@"STO_CUDA_RESERVED_SHARED STV_DEFAULT"
__nv_reservedSMEM_offset_0_alias:
	.zero		0
	.zero		64


//--------------------- .nv.constant0._Z14bubble_sortGPUPii --------------------------
	.section	.nv.constant0._Z14bubble_sortGPUPii,"a",@progbits
	.sectionflags	@""
	.align	4
.nv.constant0._Z14bubble_sortGPUPii:
	.zero		908


//--------------------- SYMBOLS --------------------------

	.type		.nv.reservedSmem.offset0,@object
	.size		.nv.reservedSmem.offset0,0x4
